	.headerflags	@"EF_CUDA_TEXMODE_UNIFIED EF_CUDA_64BIT_ADDRESS EF_CUDA_ACCELERATORS EF_CUDA_SM90 EF_CUDA_VIRTUAL_SM(EF_CUDA_SM90)"
	.elftype	@"ET_EXEC"


//--------------------- .nv.info                  --------------------------
	.section	.nv.info,"",@"SHT_CUDA_INFO"
	.align	4


	//----- nvinfo : EIATTR_REGCOUNT
	.align		4
        /*0000*/ 	.byte	0x04, 0x2f
        /*0002*/ 	.short	(.L_1 - .L_0)
	.align		4
.L_0:
        /*0004*/ 	.word	index@(triton_poi_fused_convolution_leaky_relu_24)
        /*0008*/ 	.word	0x00000012


	//----- nvinfo : EIATTR_MIN_STACK_SIZE
	.align		4
.L_1:
        /*000c*/ 	.byte	0x04, 0x12
        /*000e*/ 	.short	(.L_3 - .L_2)
	.align		4
.L_2:
        /*0010*/ 	.word	index@(triton_poi_fused_convolution_leaky_relu_24)
        /*0014*/ 	.word	0x00000000


	//----- nvinfo : EIATTR_FRAME_SIZE
	.align		4
.L_3:
        /*0018*/ 	.byte	0x04, 0x11
        /*001a*/ 	.short	(.L_5 - .L_4)
	.align		4
.L_4:
        /*001c*/ 	.word	index@(triton_poi_fused_convolution_leaky_relu_24)
        /*0020*/ 	.word	0x00000000


	//----- nvinfo : EIATTR_MIN_STACK_SIZE
	.align		4
.L_5:
        /*0024*/ 	.byte	0x04, 0x12
        /*0026*/ 	.short	(.L_7 - .L_6)
	.align		4
.L_6:
        /*0028*/ 	.word	index@(triton_poi_fused_convolution_leaky_relu_24)
        /*002c*/ 	.word	0x00000000
.L_7:


//--------------------- .nv.info.triton_poi_fused_convolution_leaky_relu_24 --------------------------
	.section	.nv.info.triton_poi_fused_convolution_leaky_relu_24,"",@"SHT_CUDA_INFO"
	.sectionflags	@""
	.align	4


	//----- nvinfo : EIATTR_CUDA_API_VERSION
	.align		4
        /*0000*/ 	.byte	0x04, 0x37
        /*0002*/ 	.short	(.L_9 - .L_8)
.L_8:
        /*0004*/ 	.word	0x0000007c


	//----- nvinfo : EIATTR_KPARAM_INFO
	.align		4
.L_9:
        /*0008*/ 	.byte	0x04, 0x17
        /*000a*/ 	.short	(.L_11 - .L_10)
.L_10:
        /*000c*/ 	.word	0x00000000
        /*0010*/ 	.short	0x0003
        /*0012*/ 	.short	0x0018
        /*0014*/ 	.byte	0x00, 0xf0, 0x11, 0x00


	//----- nvinfo : EIATTR_KPARAM_INFO
	.align		4
.L_11:
        /*0018*/ 	.byte	0x04, 0x17
        /*001a*/ 	.short	(.L_13 - .L_12)
.L_12:
        /*001c*/ 	.word	0x00000000
        /*0020*/ 	.short	0x0002
        /*0022*/ 	.short	0x0010
        /*0024*/ 	.byte	0x00, 0xf4, 0x21, 0x00


	//----- nvinfo : EIATTR_KPARAM_INFO
	.align		4
.L_13:
        /*0028*/ 	.byte	0x04, 0x17
        /*002a*/ 	.short	(.L_15 - .L_14)
.L_14:
        /*002c*/ 	.word	0x00000000
        /*0030*/ 	.short	0x0001
        /*0032*/ 	.short	0x0008
        /*0034*/ 	.byte	0x00, 0xf4, 0x21, 0x00


	//----- nvinfo : EIATTR_KPARAM_INFO
	.align		4
.L_15:
        /*0038*/ 	.byte	0x04, 0x17
        /*003a*/ 	.short	(.L_17 - .L_16)
.L_16:
        /*003c*/ 	.word	0x00000000
        /*0040*/ 	.short	0x0000
        /*0042*/ 	.short	0x0000
        /*0044*/ 	.byte	0x00, 0xf4, 0x21, 0x00


	//----- nvinfo : EIATTR_SPARSE_MMA_MASK
	.align		4
.L_17:
        /*0048*/ 	.byte	0x03, 0x50
        /*004a*/ 	.short	0x0000


	//----- nvinfo : EIATTR_MAXREG_COUNT
	.align		4
        /*004c*/ 	.byte	0x03, 0x1b
        /*004e*/ 	.short	0x00ff


	//----- nvinfo : EIATTR_EXIT_INSTR_OFFSETS
	.align		4
        /*0050*/ 	.byte	0x04, 0x1c
        /*0052*/ 	.short	(.L_19 - .L_18)


	//   ....[0]....
.L_18:
        /*0054*/ 	.word	0x000002f0


	//   ....[1]....
        /*0058*/ 	.word	0x00000310


	//----- nvinfo : EIATTR_REQNTID
	.align		4
.L_19:
        /*005c*/ 	.byte	0x04, 0x10
        /*005e*/ 	.short	(.L_21 - .L_20)
.L_20:
        /*0060*/ 	.word	0x00000080
        /*0064*/ 	.word	0x00000001
        /*0068*/ 	.word	0x00000001


	//----- nvinfo : EIATTR_CBANK_PARAM_SIZE
	.align		4
.L_21:
        /*006c*/ 	.byte	0x03, 0x19
        /*006e*/ 	.short	0x001c


	//----- nvinfo : EIATTR_PARAM_CBANK
	.align		4
        /*0070*/ 	.byte	0x04, 0x0a
        /*0072*/ 	.short	(.L_23 - .L_22)
	.align		4
.L_22:
        /*0074*/ 	.word	index@(.nv.constant0.triton_poi_fused_convolution_leaky_relu_24)
        /*0078*/ 	.short	0x0210
        /*007a*/ 	.short	0x001c


	//----- nvinfo : EIATTR_SW_WAR
	.align		4
.L_23:
        /*007c*/ 	.byte	0x04, 0x36
        /*007e*/ 	.short	(.L_25 - .L_24)
.L_24:
        /*0080*/ 	.word	0x00000008
.L_25:


//--------------------- .nv.callgraph             --------------------------
	.section	.nv.callgraph,"",@"SHT_CUDA_CALLGRAPH"
	.align	4
	.sectionentsize	8
	.align		4
        /*0000*/ 	.word	0x00000000
	.align		4
        /*0004*/ 	.word	0xffffffff
	.align		4
        /*0008*/ 	.word	0x00000000
	.align		4
        /*000c*/ 	.word	0xfffffffe
	.align		4
        /*0010*/ 	.word	0x00000000
	.align		4
        /*0014*/ 	.word	0xfffffffd
	.align		4
        /*0018*/ 	.word	0x00000000
	.align		4
        /*001c*/ 	.word	0xfffffffc


//--------------------- .text.triton_poi_fused_convolution_leaky_relu_24 --------------------------
	.section	.text.triton_poi_fused_convolution_leaky_relu_24,"ax",@progbits
	.align	128
        .global         triton_poi_fused_convolution_leaky_relu_24
        .type           triton_poi_fused_convolution_leaky_relu_24,@function
        .size           triton_poi_fused_convolution_leaky_relu_24,(.L_x_1 - triton_poi_fused_convolution_leaky_relu_24)
        .other          triton_poi_fused_convolution_leaky_relu_24,@"STO_CUDA_ENTRY STV_DEFAULT"
triton_poi_fused_convolution_leaky_relu_24:
.text.triton_poi_fused_convolution_leaky_relu_24:
[----:B------:R-:W0:Y:S02]  /*0000*/  LDC R1, c[0x0][0x28] ;  /* 0x00000a00ff017b82 */ /* 0x000e240000000800 */
[----:B------:R-:W1:Y:S01]  /*0010*/  S2R R0, SR_TID.X ;  /* 0x0000000000007919 */ /* 0x000e620000002100 */
[----:B------:R-:W2:Y:S01]  /*0020*/  LDC.64 R2, c[0x0][0x218] ;  /* 0x00008600ff027b82 */ /* 0x000ea20000000a00 */
[----:B------:R-:W-:Y:S01]  /*0030*/  ULDC.64 UR4, c[0x0][0x208] ;  /* 0x0000820000047ab9 */ /* 0x000fe20000000a00 */
[----:B------:R-:W-:Y:S01]  /*0040*/  ULDC.64 UR6, c[0x0][0x220] ;  /* 0x0000880000067ab9 */ /* 0x000fe20000000a00 */
[----:B------:R-:W3:Y:S01]  /*0050*/  S2R R7, SR_CTAID.X ;  /* 0x0000000000077919 */ /* 0x000ee20000002500 */
[----:B-1----:R-:W-:-:S05]  /*0060*/  IMAD.SHL.U32 R0, R0, 0x2, RZ ;  /* 0x0000000200007824 */ /* 0x002fca00078e00ff */
[----:B------:R-:W-:-:S05]  /*0070*/  LOP3.LUT R0, R0, 0xfe, RZ, 0xc0, !PT ;  /* 0x000000fe00007812 */ /* 0x000fca00078ec0ff */
[----:B---3--:R-:W-:-:S04]  /*0080*/  IMAD R7, R7, 0x100, R0 ;  /* 0x0000010007077824 */ /* 0x008fc800078e0200 */
[C---:B------:R-:W-:Y:S01]  /*0090*/  VIADD R0, R7.reuse, 0x1 ;  /* 0x0000000107007836 */ /* 0x040fe20000000000 */
[C---:B------:R-:W-:Y:S01]  /*00a0*/  ISETP.GE.AND P2, PT, R7.reuse, 0x1600, PT ;  /* 0x000016000700780c */ /* 0x040fe20003f46270 */
[----:B------:R-:W-:-:S04]  /*00b0*/  IMAD.HI R4, R7, 0x2e8ba2e9, RZ ;  /* 0x2e8ba2e907047827 */ /* 0x000fc800078e02ff */
[----:B------:R-:W-:Y:S01]  /*00c0*/  IMAD.HI R6, R0, 0x2e8ba2e9, RZ ;  /* 0x2e8ba2e900067827 */ /* 0x000fe200078e02ff */
[----:B------:R-:W-:-:S04]  /*00d0*/  SHF.R.S32.HI R5, RZ, 0x1, R4 ;  /* 0x00000001ff057819 */ /* 0x000fc80000011404 */
[----:B------:R-:W-:Y:S02]  /*00e0*/  SHF.R.S32.HI R9, RZ, 0x1, R6 ;  /* 0x00000001ff097819 */ /* 0x000fe40000011406 */
[----:B------:R-:W-:Y:S02]  /*00f0*/  LEA.HI R0, R4, R5, RZ, 0x1 ;  /* 0x0000000504007211 */ /* 0x000fe400078f08ff */
[----:B------:R-:W1:Y:S01]  /*0100*/  LDC.64 R4, c[0x0][0x210] ;  /* 0x00008400ff047b82 */ /* 0x000e620000000a00 */
[----:B------:R-:W-:Y:S02]  /*0110*/  LEA.HI R9, R6, R9, RZ, 0x1 ;  /* 0x0000000906097211 */ /* 0x000fe400078f08ff */
[----:B------:R-:W-:Y:S02]  /*0120*/  SHF.R.S32.HI R11, RZ, 0x1f, R0 ;  /* 0x0000001fff0b7819 */ /* 0x000fe40000011400 */
[----:B------:R-:W-:Y:S02]  /*0130*/  SHF.R.S32.HI R6, RZ, 0x1f, R9 ;  /* 0x0000001fff067819 */ /* 0x000fe40000011409 */
[----:B------:R-:W-:-:S02]  /*0140*/  LEA.HI R11, R11, R0, RZ, 0x7 ;  /* 0x000000000b0b7211 */ /* 0x000fc400078f38ff */
[----:B------:R-:W-:Y:S02]  /*0150*/  LEA.HI R6, R6, R9, RZ, 0x7 ;  /* 0x0000000906067211 */ /* 0x000fe400078f38ff */
[----:B------:R-:W-:Y:S02]  /*0160*/  LOP3.LUT R11, R11, 0xffffff80, RZ, 0xc0, !PT ;  /* 0xffffff800b0b7812 */ /* 0x000fe400078ec0ff */
[----:B------:R-:W-:-:S03]  /*0170*/  LOP3.LUT R6, R6, 0xffffff80, RZ, 0xc0, !PT ;  /* 0xffffff8006067812 */ /* 0x000fc600078ec0ff */
[----:B------:R-:W-:Y:S02]  /*0180*/  IMAD.IADD R11, R0, 0x1, -R11 ;  /* 0x00000001000b7824 */ /* 0x000fe400078e0a0b */
[----:B------:R-:W-:Y:S02]  /*0190*/  IMAD.IADD R13, R9, 0x1, -R6 ;  /* 0x00000001090d7824 */ /* 0x000fe400078e0a06 */
[----:B--2---:R-:W-:Y:S01]  /*01a0*/  IMAD.WIDE R8, R11, 0x4, R2 ;  /* 0x000000040b087825 */ /* 0x004fe200078e0202 */
[----:B------:R-:W-:-:S03]  /*01b0*/  CS2R R10, SRZ ;  /* 0x00000000000a7805 */ /* 0x000fc6000001ff00 */
[----:B------:R-:W-:-:S04]  /*01c0*/  IMAD.WIDE R2, R13, 0x4, R2 ;  /* 0x000000040d027825 */ /* 0x000fc800078e0202 */
[----:B------:R-:W-:Y:S02]  /*01d0*/  IMAD.MOV.U32 R13, RZ, RZ, RZ ;  /* 0x000000ffff0d7224 */ /* 0x000fe400078e00ff */
[----:B------:R-:W-:Y:S02]  /*01e0*/  IMAD.MOV.U32 R0, RZ, RZ, RZ ;  /* 0x000000ffff007224 */ /* 0x000fe400078e00ff */
[----:B-1----:R-:W-:Y:S02]  /*01f0*/  IMAD.WIDE R4, R7, 0x4, R4 ;  /* 0x0000000407047825 */ /* 0x002fe400078e0204 */
[----:B------:R-:W2:Y:S04]  /*0200*/  @!P2 LDG.E.EL R13, desc[UR4][R8.64] ;  /* 0x00000004080da981 */ /* 0x000ea8000c2e1900 */
[----:B------:R-:W2:Y:S04]  /*0210*/  @!P2 LDG.E.64 R10, desc[UR4][R4.64] ;  /* 0x00000004040aa981 */ /* 0x000ea8000c1e1b00 */
[----:B------:R-:W3:Y:S01]  /*0220*/  @!P2 LDG.E.EL R0, desc[UR4][R2.64] ;  /* 0x000000040200a981 */ /* 0x000ee2000c2e1900 */
[----:B------:R-:W-:-:S04]  /*0230*/  IADD3 R6, P3, R7, UR6, RZ ;  /* 0x0000000607067c10 */ /* 0x000fc8000ff7e0ff */
[----:B------:R-:W-:Y:S02]  /*0240*/  LEA.HI.X.SX32 R7, R7, UR7, 0x1, P3 ;  /* 0x0000000707077c11 */ /* 0x000fe400098f0eff */
[----:B--2---:R-:W-:Y:S01]  /*0250*/  FSETP.GT.AND P1, PT, R10, -R13, PT ;  /* 0x8000000d0a00720b */ /* 0x004fe20003f24000 */
[----:B------:R-:W-:Y:S01]  /*0260*/  FADD R10, R13, R10 ;  /* 0x0000000a0d0a7221 */ /* 0x000fe20000000000 */
[----:B---3--:R-:W-:Y:S01]  /*0270*/  FSETP.GT.AND P0, PT, R11, -R0, PT ;  /* 0x800000000b00720b */ /* 0x008fe20003f04000 */
[----:B------:R-:W-:Y:S01]  /*0280*/  FADD R11, R0, R11 ;  /* 0x0000000b000b7221 */ /* 0x000fe20000000000 */
[----:B------:R-:W-:Y:S02]  /*0290*/  SEL R12, RZ, 0x1, !P1 ;  /* 0x00000001ff0c7807 */ /* 0x000fe40004800000 */
[----:B------:R-:W-:-:S05]  /*02a0*/  SEL R15, RZ, 0x100, !P0 ;  /* 0x00000100ff0f7807 */ /* 0x000fca0004000000 */
[----:B------:R-:W-:Y:S02]  /*02b0*/  IMAD.IADD R15, R12, 0x1, R15 ;  /* 0x000000010c0f7824 */ /* 0x000fe400078e020f */
[----:B------:R-:W-:Y:S02]  /*02c0*/  @!P1 FMUL R10, R10, 0.10000000149011611938 ;  /* 0x3dcccccd0a0a9820 */ /* 0x000fe40000400000 */
[----:B------:R-:W-:Y:S01]  /*02d0*/  @!P0 FMUL R11, R11, 0.10000000149011611938 ;  /* 0x3dcccccd0b0b8820 */ /* 0x000fe20000400000 */
[----:B------:R1:W-:Y:S01]  /*02e0*/  @!P2 STG.E.U16 desc[UR4][R6.64], R15 ;  /* 0x0000000f0600a986 */ /* 0x0003e2000c101504 */
[----:B------:R-:W-:Y:S05]  /*02f0*/  @P2 EXIT ;  /* 0x000000000000294d */ /* 0x000fea0003800000 */
[----:B------:R-:W-:Y:S01]  /*0300*/  STG.E.64 desc[UR4][R4.64], R10 ;  /* 0x0000000a04007986 */ /* 0x000fe2000c101b04 */
[----:B------:R-:W-:Y:S05]  /*0310*/  EXIT ;  /* 0x000000000000794d */ /* 0x000fea0003800000 */
.L_x_0:
[----:B------:R-:W-:-:S00]  /*0320*/  BRA `(.L_x_0) ;  /* 0xfffffffc00fc7947 */ /* 0x000fc0000383ffff */
[----:B------:R-:W-:-:S00]  /*0330*/  NOP ;  /* 0x0000000000007918 */ /* 0x000fc00000000000 */
        /* <DEDUP_REMOVED lines=12> */
.L_x_1:


//--------------------- .nv.constant0.triton_poi_fused_convolution_leaky_relu_24 --------------------------
	.section	.nv.constant0.triton_poi_fused_convolution_leaky_relu_24,"a",@progbits
	.sectionflags	@""
	.align	4
.nv.constant0.triton_poi_fused_convolution_leaky_relu_24:
	.zero		556
